//
// Generated by NVIDIA NVVM Compiler
//
// Compiler Build ID: CL-36424714
// Cuda compilation tools, release 13.0, V13.0.88
// Based on NVVM 20.0.0
//

.version 9.0
.target sm_100
.address_size 64

	// .globl	_Z10dot_atomiciPfS_S_

.visible .entry _Z10dot_atomiciPfS_S_(
	.param .u32 _Z10dot_atomiciPfS_S__param_0,
	.param .u64 .ptr .align 1 _Z10dot_atomiciPfS_S__param_1,
	.param .u64 .ptr .align 1 _Z10dot_atomiciPfS_S__param_2,
	.param .u64 .ptr .align 1 _Z10dot_atomiciPfS_S__param_3
)
{
	.reg .pred 	%p<7>;
	.reg .b32 	%r<31>;
	.reg .b32 	%f<31>;
	.reg .b64 	%rd<20>;

	ld.param.u32 	%r12, [_Z10dot_atomiciPfS_S__param_0];
	ld.param.u64 	%rd4, [_Z10dot_atomiciPfS_S__param_1];
	ld.param.u64 	%rd5, [_Z10dot_atomiciPfS_S__param_2];
	ld.param.u64 	%rd3, [_Z10dot_atomiciPfS_S__param_3];
	cvta.to.global.u64 	%rd1, %rd5;
	cvta.to.global.u64 	%rd2, %rd4;
	mov.u32 	%r13, %ntid.x;
	mov.u32 	%r14, %ctaid.x;
	mov.u32 	%r15, %tid.x;
	mad.lo.s32 	%r29, %r13, %r14, %r15;
	mov.u32 	%r16, %nctaid.x;
	mul.lo.s32 	%r2, %r13, %r16;
	setp.ge.s32 	%p1, %r29, %r12;
	mov.f32 	%f30, 0f00000000;
	@%p1 bra 	$L__BB0_7;
	add.s32 	%r17, %r29, %r2;
	max.s32 	%r18, %r12, %r17;
	setp.lt.s32 	%p2, %r17, %r12;
	selp.u32 	%r19, 1, 0, %p2;
	add.s32 	%r20, %r17, %r19;
	sub.s32 	%r21, %r18, %r20;
	div.u32 	%r22, %r21, %r2;
	add.s32 	%r3, %r22, %r19;
	and.b32  	%r23, %r3, 3;
	setp.eq.s32 	%p3, %r23, 3;
	mov.f32 	%f30, 0f00000000;
	@%p3 bra 	$L__BB0_4;
	add.s32 	%r24, %r3, 1;
	and.b32  	%r25, %r24, 3;
	neg.s32 	%r27, %r25;
	mov.f32 	%f30, 0f00000000;
$L__BB0_3:
	.pragma "nounroll";
	mul.wide.s32 	%rd6, %r29, 4;
	add.s64 	%rd7, %rd1, %rd6;
	add.s64 	%rd8, %rd2, %rd6;
	ld.global.f32 	%f12, [%rd8];
	ld.global.f32 	%f13, [%rd7];
	fma.rn.f32 	%f30, %f12, %f13, %f30;
	add.s32 	%r29, %r29, %r2;
	add.s32 	%r27, %r27, 1;
	setp.ne.s32 	%p4, %r27, 0;
	@%p4 bra 	$L__BB0_3;
$L__BB0_4:
	setp.lt.u32 	%p5, %r3, 3;
	@%p5 bra 	$L__BB0_7;
	mul.wide.s32 	%rd12, %r2, 4;
	shl.b32 	%r26, %r2, 2;
$L__BB0_6:
	mul.wide.s32 	%rd9, %r29, 4;
	add.s64 	%rd10, %rd2, %rd9;
	ld.global.f32 	%f14, [%rd10];
	add.s64 	%rd11, %rd1, %rd9;
	ld.global.f32 	%f15, [%rd11];
	fma.rn.f32 	%f16, %f14, %f15, %f30;
	add.s64 	%rd13, %rd10, %rd12;
	ld.global.f32 	%f17, [%rd13];
	add.s64 	%rd14, %rd11, %rd12;
	ld.global.f32 	%f18, [%rd14];
	fma.rn.f32 	%f19, %f17, %f18, %f16;
	add.s64 	%rd15, %rd13, %rd12;
	ld.global.f32 	%f20, [%rd15];
	add.s64 	%rd16, %rd14, %rd12;
	ld.global.f32 	%f21, [%rd16];
	fma.rn.f32 	%f22, %f20, %f21, %f19;
	add.s64 	%rd17, %rd15, %rd12;
	ld.global.f32 	%f23, [%rd17];
	add.s64 	%rd18, %rd16, %rd12;
	ld.global.f32 	%f24, [%rd18];
	fma.rn.f32 	%f30, %f23, %f24, %f22;
	add.s32 	%r29, %r26, %r29;
	setp.lt.s32 	%p6, %r29, %r12;
	@%p6 bra 	$L__BB0_6;
$L__BB0_7:
	cvta.to.global.u64 	%rd19, %rd3;
	atom.global.add.f32 	%f25, [%rd19], %f30;
	ret;

}


// ===== COMPILED SASS (sm_100) =====

	.target	sm_100

	.elftype	@"ET_EXEC"


//--------------------- .note.nv.tkinfo           --------------------------
	.section	.note.nv.tkinfo,"",@"SHT_NOTE"
	.sectionflags	@"SHF_NOTE_NV_TKINFO"
	.tkinfo
        /*0018*/ 	.word	0x00000002
        /*0030*/ 	.string	""
        /*0030*/ 	.string	"ptxas"
        /*0030*/ 	.string	"Cuda compilation tools, release 13.0, V13.0.88"
        /*0030*/ 	.string	"Build cuda_13.0.r13.0/compiler.36424714_0"
        /*0030*/ 	.string	"-arch sm_100 -m 64 "



//--------------------- .note.nv.cuinfo           --------------------------
	.section	.note.nv.cuinfo,"",@"SHT_NOTE"
	.sectionflags	@"SHF_NOTE_NV_CUINFO"
        /*0018*/ 	.short	0x0002
        /*001a*/ 	.short	0x0064
        /*001c*/ 	.short	0x0082
	.zero		2


//--------------------- .nv.info                  --------------------------
	.section	.nv.info,"",@"SHT_CUDA_INFO"
	.align	4


	//----- nvinfo : EIATTR_REGCOUNT
	.align		4
        /*0000*/ 	.byte	0x04, 0x2f
        /*0002*/ 	.short	(.L_1 - .L_0)
	.align		4
.L_0:
        /*0004*/ 	.word	index@(_Z10dot_atomiciPfS_S_)
        /*0008*/ 	.word	0x00000017


	//----- nvinfo : EIATTR_FRAME_SIZE
	.align		4
.L_1:
        /*000c*/ 	.byte	0x04, 0x11
        /*000e*/ 	.short	(.L_3 - .L_2)
	.align		4
.L_2:
        /*0010*/ 	.word	index@(_Z10dot_atomiciPfS_S_)
        /*0014*/ 	.word	0x00000000


	//----- nvinfo : EIATTR_MIN_STACK_SIZE
	.align		4
.L_3:
        /*0018*/ 	.byte	0x04, 0x12
        /*001a*/ 	.short	(.L_5 - .L_4)
	.align		4
.L_4:
        /*001c*/ 	.word	index@(_Z10dot_atomiciPfS_S_)
        /*0020*/ 	.word	0x00000000
.L_5:


//--------------------- .nv.compat                --------------------------
	.section	.nv.compat,"",@"SHT_CUDA_COMPAT_INFO"
	.align	4
        /*0000*/ 	.byte	0x02, 0x09, 0x00, 0x00, 0x02, 0x02, 0x01, 0x00, 0x02, 0x05, 0x05, 0x00, 0x03, 0x07, 0x01, 0x01
        /*0010*/ 	.byte	0x02, 0x03, 0x00, 0x00, 0x02, 0x06, 0x01, 0x00, 0x04, 0x0b, 0x08, 0x00, 0x09, 0x00, 0x00, 0x00
        /*0020*/ 	.byte	0x00, 0x00, 0x00, 0x00


//--------------------- .nv.info._Z10dot_atomiciPfS_S_ --------------------------
	.section	.nv.info._Z10dot_atomiciPfS_S_,"",@"SHT_CUDA_INFO"
	.sectionflags	@""
	.align	4


	//----- nvinfo : EIATTR_CUDA_API_VERSION
	.align		4
        /*0000*/ 	.byte	0x04, 0x37
        /*0002*/ 	.short	(.L_7 - .L_6)
.L_6:
        /*0004*/ 	.word	0x00000082


	//----- nvinfo : EIATTR_KPARAM_INFO
	.align		4
.L_7:
        /*0008*/ 	.byte	0x04, 0x17
        /*000a*/ 	.short	(.L_9 - .L_8)
.L_8:
        /*000c*/ 	.word	0x00000000
        /*0010*/ 	.short	0x0003
        /*0012*/ 	.short	0x0018
        /*0014*/ 	.byte	0x00, 0xf5, 0x21, 0x00


	//----- nvinfo : EIATTR_KPARAM_INFO
	.align		4
.L_9:
        /*0018*/ 	.byte	0x04, 0x17
        /*001a*/ 	.short	(.L_11 - .L_10)
.L_10:
        /*001c*/ 	.word	0x00000000
        /*0020*/ 	.short	0x0002
        /*0022*/ 	.short	0x0010
        /*0024*/ 	.byte	0x00, 0xf5, 0x21, 0x00


	//----- nvinfo : EIATTR_KPARAM_INFO
	.align		4
.L_11:
        /*0028*/ 	.byte	0x04, 0x17
        /*002a*/ 	.short	(.L_13 - .L_12)
.L_12:
        /*002c*/ 	.word	0x00000000
        /*0030*/ 	.short	0x0001
        /*0032*/ 	.short	0x0008
        /*0034*/ 	.byte	0x00, 0xf5, 0x21, 0x00


	//----- nvinfo : EIATTR_KPARAM_INFO
	.align		4
.L_13:
        /*0038*/ 	.byte	0x04, 0x17
        /*003a*/ 	.short	(.L_15 - .L_14)
.L_14:
        /*003c*/ 	.word	0x00000000
        /*0040*/ 	.short	0x0000
        /*0042*/ 	.short	0x0000
        /*0044*/ 	.byte	0x00, 0xf0, 0x11, 0x00


	//----- nvinfo : EIATTR_SPARSE_MMA_MASK
	.align		4
.L_15:
        /*0048*/ 	.byte	0x03, 0x50
        /*004a*/ 	.short	0x0000


	//----- nvinfo : EIATTR_MAXREG_COUNT
	.align		4
        /*004c*/ 	.byte	0x03, 0x1b
        /*004e*/ 	.short	0x00ff


	//----- nvinfo : EIATTR_MERCURY_ISA_VERSION
	.align		4
        /*0050*/ 	.byte	0x03, 0x5f
        /*0052*/ 	.short	0x0101


	//----- nvinfo : EIATTR_VRC_CTA_INIT_COUNT
	.align		4
        /*0054*/ 	.byte	0x02, 0x4a
	.zero		1
	.zero		1


	//----- nvinfo : EIATTR_EXIT_INSTR_OFFSETS
	.align		4
        /*0058*/ 	.byte	0x04, 0x1c
        /*005a*/ 	.short	(.L_17 - .L_16)


	//   ....[0]....
.L_16:
        /*005c*/ 	.word	0x00000580


	//----- nvinfo : EIATTR_CRS_STACK_SIZE
	.align		4
.L_17:
        /*0060*/ 	.byte	0x04, 0x1e
        /*0062*/ 	.short	(.L_19 - .L_18)
.L_18:
        /*0064*/ 	.word	0x00000000


	//----- nvinfo : EIATTR_CBANK_PARAM_SIZE
	.align		4
.L_19:
        /*0068*/ 	.byte	0x03, 0x19
        /*006a*/ 	.short	0x0020


	//----- nvinfo : EIATTR_PARAM_CBANK
	.align		4
        /*006c*/ 	.byte	0x04, 0x0a
        /*006e*/ 	.short	(.L_21 - .L_20)
	.align		4
.L_20:
        /*0070*/ 	.word	index@(.nv.constant0._Z10dot_atomiciPfS_S_)
        /*0074*/ 	.short	0x0380
        /*0076*/ 	.short	0x0020


	//----- nvinfo : EIATTR_SW_WAR
	.align		4
.L_21:
        /*0078*/ 	.byte	0x04, 0x36
        /*007a*/ 	.short	(.L_23 - .L_22)
.L_22:
        /*007c*/ 	.word	0x00000008
.L_23:


//--------------------- .nv.callgraph             --------------------------
	.section	.nv.callgraph,"",@"SHT_CUDA_CALLGRAPH"
	.align	4
	.sectionentsize	8
	.align		4
        /*0000*/ 	.word	0x00000000
	.align		4
        /*0004*/ 	.word	0xffffffff
	.align		4
        /*0008*/ 	.word	0x00000000
	.align		4
        /*000c*/ 	.word	0xfffffffe
	.align		4
        /*0010*/ 	.word	0x00000000
	.align		4
        /*0014*/ 	.word	0xfffffffd
	.align		4
        /*0018*/ 	.word	0x00000000
	.align		4
        /*001c*/ 	.word	0xfffffffc


//--------------------- .text._Z10dot_atomiciPfS_S_ --------------------------
	.section	.text._Z10dot_atomiciPfS_S_,"ax",@progbits
	.align	128
        .global         _Z10dot_atomiciPfS_S_
        .type           _Z10dot_atomiciPfS_S_,@function
        .size           _Z10dot_atomiciPfS_S_,(.L_x_7 - _Z10dot_atomiciPfS_S_)
        .other          _Z10dot_atomiciPfS_S_,@"STO_CUDA_ENTRY STV_DEFAULT"
_Z10dot_atomiciPfS_S_:
.text._Z10dot_atomiciPfS_S_:
[----:B------:R-:W-:Y:S01]  /*0000*/  LDC R1, c[0x0][0x37c] ;  /* 0x0000df00ff017b82 */ /* 0x000fe20000000800 */
[----:B------:R-:W0:Y:S01]  /*0010*/  S2R R2, SR_CTAID.X ;  /* 0x0000000000027919 */ /* 0x000e220000002500 */
[----:B------:R-:W0:Y:S06]  /*0020*/  LDCU UR6, c[0x0][0x360] ;  /* 0x00006c00ff0677ac */ /* 0x000e2c0008000800 */
[----:B------:R-:W1:Y:S01]  /*0030*/  LDC R4, c[0x0][0x370] ;  /* 0x0000dc00ff047b82 */ /* 0x000e620000000800 */
[----:B------:R-:W-:Y:S01]  /*0040*/  BSSY.RECONVERGENT B0, `(.L_x_0) ;  /* 0x0000051000007945 */ /* 0x000fe20003800200 */
[----:B------:R-:W0:Y:S01]  /*0050*/  S2R R3, SR_TID.X ;  /* 0x0000000000037919 */ /* 0x000e220000002100 */
[----:B------:R-:W2:Y:S01]  /*0060*/  LDCU UR7, c[0x0][0x380] ;  /* 0x00007000ff0777ac */ /* 0x000ea20008000800 */
[----:B------:R-:W-:Y:S01]  /*0070*/  HFMA2 R0, -RZ, RZ, 0, 0 ;  /* 0x00000000ff007431 */ /* 0x000fe200000001ff */
[----:B------:R-:W3:Y:S01]  /*0080*/  LDCU.64 UR4, c[0x0][0x358] ;  /* 0x00006b00ff0477ac */ /* 0x000ee20008000a00 */
[----:B0-----:R-:W-:-:S02]  /*0090*/  IMAD R2, R2, UR6, R3 ;  /* 0x0000000602027c24 */ /* 0x001fc4000f8e0203 */
[----:B-1----:R-:W-:-:S03]  /*00a0*/  IMAD R3, R4, UR6, RZ ;  /* 0x0000000604037c24 */ /* 0x002fc6000f8e02ff */
[----:B--2---:R-:W-:-:S13]  /*00b0*/  ISETP.GE.AND P0, PT, R2, UR7, PT ;  /* 0x0000000702007c0c */ /* 0x004fda000bf06270 */
[----:B---3--:R-:W-:Y:S05]  /*00c0*/  @P0 BRA `(.L_x_1) ;  /* 0x0000000400200947 */ /* 0x008fea0003800000 */
[----:B------:R-:W0:Y:S01]  /*00d0*/  I2F.U32.RP R8, R3 ;  /* 0x0000000300087306 */ /* 0x000e220000209000 */
[C---:B------:R-:W-:Y:S01]  /*00e0*/  IADD3 R0, PT, PT, R3.reuse, R2, RZ ;  /* 0x0000000203007210 */ /* 0x040fe20007ffe0ff */
[----:B------:R-:W-:Y:S01]  /*00f0*/  IMAD.MOV R9, RZ, RZ, -R3 ;  /* 0x000000ffff097224 */ /* 0x000fe200078e0a03 */
[----:B------:R-:W-:Y:S01]  /*0100*/  ISETP.NE.U32.AND P2, PT, R3, RZ, PT ;  /* 0x000000ff0300720c */ /* 0x000fe20003f45070 */
[----:B------:R-:W-:Y:S01]  /*0110*/  BSSY.RECONVERGENT B1, `(.L_x_2) ;  /* 0x0000029000017945 */ /* 0x000fe20003800200 */
[C---:B------:R-:W-:Y:S02]  /*0120*/  ISETP.GE.AND P0, PT, R0.reuse, UR7, PT ;  /* 0x0000000700007c0c */ /* 0x040fe4000bf06270 */
[----:B------:R-:W-:Y:S02]  /*0130*/  VIMNMX R7, PT, PT, R0, UR7, !PT ;  /* 0x0000000700077c48 */ /* 0x000fe4000ffe0100 */
[----:B------:R-:W-:-:S04]  /*0140*/  SEL R6, RZ, 0x1, P0 ;  /* 0x00000001ff067807 */ /* 0x000fc80000000000 */
[----:B------:R-:W-:Y:S01]  /*0150*/  IADD3 R0, PT, PT, R7, -R0, -R6 ;  /* 0x8000000007007210 */ /* 0x000fe20007ffe806 */
[----:B0-----:R-:W0:Y:S02]  /*0160*/  MUFU.RCP R8, R8 ;  /* 0x0000000800087308 */ /* 0x001e240000001000 */
[----:B0-----:R-:W-:-:S06]  /*0170*/  IADD3 R4, PT, PT, R8, 0xffffffe, RZ ;  /* 0x0ffffffe08047810 */ /* 0x001fcc0007ffe0ff */
[----:B------:R0:W1:Y:S02]  /*0180*/  F2I.FTZ.U32.TRUNC.NTZ R5, R4 ;  /* 0x0000000400057305 */ /* 0x000064000021f000 */
[----:B0-----:R-:W-:Y:S01]  /*0190*/  MOV R4, RZ ;  /* 0x000000ff00047202 */ /* 0x001fe20000000f00 */
[----:B-1----:R-:W-:-:S04]  /*01a0*/  IMAD R9, R9, R5, RZ ;  /* 0x0000000509097224 */ /* 0x002fc800078e02ff */
[----:B------:R-:W-:-:S06]  /*01b0*/  IMAD.HI.U32 R5, R5, R9, R4 ;  /* 0x0000000905057227 */ /* 0x000fcc00078e0004 */
[----:B------:R-:W-:-:S04]  /*01c0*/  IMAD.HI.U32 R5, R5, R0, RZ ;  /* 0x0000000005057227 */ /* 0x000fc800078e00ff */
[----:B------:R-:W-:-:S04]  /*01d0*/  IMAD.MOV R4, RZ, RZ, -R5 ;  /* 0x000000ffff047224 */ /* 0x000fc800078e0a05 */
[----:B------:R-:W-:-:S05]  /*01e0*/  IMAD R0, R3, R4, R0 ;  /* 0x0000000403007224 */ /* 0x000fca00078e0200 */
[----:B------:R-:W-:-:S13]  /*01f0*/  ISETP.GE.U32.AND P0, PT, R0, R3, PT ;  /* 0x000000030000720c */ /* 0x000fda0003f06070 */
[----:B------:R-:W-:Y:S02]  /*0200*/  @P0 IADD3 R0, PT, PT, -R3, R0, RZ ;  /* 0x0000000003000210 */ /* 0x000fe40007ffe1ff */
[----:B------:R-:W-:Y:S02]  /*0210*/  @P0 IADD3 R5, PT, PT, R5, 0x1, RZ ;  /* 0x0000000105050810 */ /* 0x000fe40007ffe0ff */
[----:B------:R-:W-:-:S13]  /*0220*/  ISETP.GE.U32.AND P1, PT, R0, R3, PT ;  /* 0x000000030000720c */ /* 0x000fda0003f26070 */
[----:B------:R-:W-:Y:S01]  /*0230*/  @P1 VIADD R5, R5, 0x1 ;  /* 0x0000000105051836 */ /* 0x000fe20000000000 */
[----:B------:R-:W-:-:S04]  /*0240*/  @!P2 LOP3.LUT R5, RZ, R3, RZ, 0x33, !PT ;  /* 0x00000003ff05a212 */ /* 0x000fc800078e33ff */
[----:B------:R-:W-:-:S04]  /*0250*/  IADD3 R5, PT, PT, R6, R5, RZ ;  /* 0x0000000506057210 */ /* 0x000fc80007ffe0ff */
[C---:B------:R-:W-:Y:S02]  /*0260*/  LOP3.LUT R0, R5.reuse, 0x3, RZ, 0xc0, !PT ;  /* 0x0000000305007812 */ /* 0x040fe400078ec0ff */
[----:B------:R-:W-:Y:S02]  /*0270*/  ISETP.GE.U32.AND P1, PT, R5, 0x3, PT ;  /* 0x000000030500780c */ /* 0x000fe40003f26070 */
[----:B------:R-:W-:Y:S02]  /*0280*/  ISETP.NE.AND P0, PT, R0, 0x3, PT ;  /* 0x000000030000780c */ /* 0x000fe40003f05270 */
[----:B------:R-:W-:-:S11]  /*0290*/  MOV R0, RZ ;  /* 0x000000ff00007202 */ /* 0x000fd60000000f00 */
[----:B------:R-:W-:Y:S05]  /*02a0*/  @!P0 BRA `(.L_x_3) ;  /* 0x00000000003c8947 */ /* 0x000fea0003800000 */
[----:B------:R-:W0:Y:S01]  /*02b0*/  LDC.64 R8, c[0x0][0x390] ;  /* 0x0000e400ff087b82 */ /* 0x000e220000000a00 */
[----:B------:R-:W-:-:S05]  /*02c0*/  VIADD R0, R5, 0x1 ;  /* 0x0000000105007836 */ /* 0x000fca0000000000 */
[----:B------:R-:W-:Y:S02]  /*02d0*/  LOP3.LUT R4, R0, 0x3, RZ, 0xc0, !PT ;  /* 0x0000000300047812 */ /* 0x000fe400078ec0ff */
[----:B------:R-:W1:Y:S01]  /*02e0*/  LDC.64 R10, c[0x0][0x388] ;  /* 0x0000e200ff0a7b82 */ /* 0x000e620000000a00 */
[----:B------:R-:W-:Y:S02]  /*02f0*/  MOV R0, RZ ;  /* 0x000000ff00007202 */ /* 0x000fe40000000f00 */
[----:B------:R-:W-:-:S07]  /*0300*/  IADD3 R12, PT, PT, -R4, RZ, RZ ;  /* 0x000000ff040c7210 */ /* 0x000fce0007ffe1ff */
.L_x_4:
[----:B0-----:R-:W-:-:S04]  /*0310*/  IMAD.WIDE R4, R2, 0x4, R8 ;  /* 0x0000000402047825 */ /* 0x001fc800078e0208 */
[----:B-1----:R-:W-:Y:S02]  /*0320*/  IMAD.WIDE R6, R2, 0x4, R10 ;  /* 0x0000000402067825 */ /* 0x002fe400078e020a */
[----:B------:R-:W2:Y:S04]  /*0330*/  LDG.E R4, desc[UR4][R4.64] ;  /* 0x0000000404047981 */ /* 0x000ea8000c1e1900 */
[----:B------:R-:W2:Y:S01]  /*0340*/  LDG.E R7, desc[UR4][R6.64] ;  /* 0x0000000406077981 */ /* 0x000ea2000c1e1900 */
[----:B------:R-:W-:Y:S01]  /*0350*/  VIADD R12, R12, 0x1 ;  /* 0x000000010c0c7836 */ /* 0x000fe20000000000 */
[----:B------:R-:W-:-:S04]  /*0360*/  IADD3 R2, PT, PT, R3, R2, RZ ;  /* 0x0000000203027210 */ /* 0x000fc80007ffe0ff */
[----:B------:R-:W-:Y:S01]  /*0370*/  ISETP.NE.AND P0, PT, R12, RZ, PT ;  /* 0x000000ff0c00720c */ /* 0x000fe20003f05270 */
[----:B--2---:R-:W-:-:S12]  /*0380*/  FFMA R0, R7, R4, R0 ;  /* 0x0000000407007223 */ /* 0x004fd80000000000 */
[----:B------:R-:W-:Y:S05]  /*0390*/  @P0 BRA `(.L_x_4) ;  /* 0xfffffffc00dc0947 */ /* 0x000fea000383ffff */
.L_x_3:
[----:B------:R-:W-:Y:S05]  /*03a0*/  BSYNC.RECONVERGENT B1 ;  /* 0x0000000000017941 */ /* 0x000fea0003800200 */
.L_x_2:
[----:B------:R-:W-:Y:S05]  /*03b0*/  @!P1 BRA `(.L_x_1) ;  /* 0x0000000000649947 */ /* 0x000fea0003800000 */
.L_x_5:
[----:B------:R-:W0:Y:S08]  /*03c0*/  LDC.64 R4, c[0x0][0x388] ;  /* 0x0000e200ff047b82 */ /* 0x000e300000000a00 */
[----:B------:R-:W1:Y:S01]  /*03d0*/  LDC.64 R6, c[0x0][0x390] ;  /* 0x0000e400ff067b82 */ /* 0x000e620000000a00 */
[----:B0-----:R-:W-:-:S04]  /*03e0*/  IMAD.WIDE R16, R2, 0x4, R4 ;  /* 0x0000000402107825 */ /* 0x001fc800078e0204 */
[----:B------:R-:W-:Y:S02]  /*03f0*/  IMAD.WIDE R4, R3, 0x4, R16 ;  /* 0x0000000403047825 */ /* 0x000fe400078e0210 */
[----:B------:R-:W2:Y:S02]  /*0400*/  LDG.E R17, desc[UR4][R16.64] ;  /* 0x0000000410117981 */ /* 0x000ea4000c1e1900 */
[----:B-1----:R-:W-:-:S04]  /*0410*/  IMAD.WIDE R18, R2, 0x4, R6 ;  /* 0x0000000402127825 */ /* 0x002fc800078e0206 */
[C---:B------:R-:W-:Y:S02]  /*0420*/  IMAD.WIDE R6, R3.reuse, 0x4, R18 ;  /* 0x0000000403067825 */ /* 0x040fe400078e0212 */
[----:B------:R-:W2:Y:S02]  /*0430*/  LDG.E R18, desc[UR4][R18.64] ;  /* 0x0000000412127981 */ /* 0x000ea4000c1e1900 */
[C---:B------:R-:W-:Y:S02]  /*0440*/  IMAD.WIDE R8, R3.reuse, 0x4, R4 ;  /* 0x0000000403087825 */ /* 0x040fe400078e0204 */
[----:B------:R-:W3:Y:S02]  /*0450*/  LDG.E R4, desc[UR4][R4.64] ;  /* 0x0000000404047981 */ /* 0x000ee4000c1e1900 */
[C---:B------:R-:W-:Y:S02]  /*0460*/  IMAD.WIDE R10, R3.reuse, 0x4, R6 ;  /* 0x00000004030a7825 */ /* 0x040fe400078e0206 */
[----:B------:R-:W3:Y:S02]  /*0470*/  LDG.E R6, desc[UR4][R6.64] ;  /* 0x0000000406067981 */ /* 0x000ee4000c1e1900 */
[----:B------:R-:W-:-:S02]  /*0480*/  IMAD.WIDE R12, R3, 0x4, R8 ;  /* 0x00000004030c7825 */ /* 0x000fc400078e0208 */
[----:B------:R-:W4:Y:S02]  /*0490*/  LDG.E R20, desc[UR4][R8.64] ;  /* 0x0000000408147981 */ /* 0x000f24000c1e1900 */
[C---:B------:R-:W-:Y:S02]  /*04a0*/  IMAD.WIDE R14, R3.reuse, 0x4, R10 ;  /* 0x00000004030e7825 */ /* 0x040fe400078e020a */
[----:B------:R-:W4:Y:S04]  /*04b0*/  LDG.E R10, desc[UR4][R10.64] ;  /* 0x000000040a0a7981 */ /* 0x000f28000c1e1900 */
[----:B------:R-:W5:Y:S04]  /*04c0*/  LDG.E R12, desc[UR4][R12.64] ;  /* 0x000000040c0c7981 */ /* 0x000f68000c1e1900 */
[----:B------:R-:W5:Y:S01]  /*04d0*/  LDG.E R14, desc[UR4][R14.64] ;  /* 0x000000040e0e7981 */ /* 0x000f62000c1e1900 */
[----:B------:R-:W-:-:S04]  /*04e0*/  LEA R2, R3, R2, 0x2 ;  /* 0x0000000203027211 */ /* 0x000fc800078e10ff */
[----:B------:R-:W-:Y:S01]  /*04f0*/  ISETP.GE.AND P0, PT, R2, UR7, PT ;  /* 0x0000000702007c0c */ /* 0x000fe2000bf06270 */
[----:B--2---:R-:W-:-:S04]  /*0500*/  FFMA R17, R17, R18, R0 ;  /* 0x0000001211117223 */ /* 0x004fc80000000000 */
[----:B---3--:R-:W-:-:S04]  /*0510*/  FFMA R17, R4, R6, R17 ;  /* 0x0000000604117223 */ /* 0x008fc80000000011 */
[----:B----4-:R-:W-:-:S04]  /*0520*/  FFMA R17, R20, R10, R17 ;  /* 0x0000000a14117223 */ /* 0x010fc80000000011 */
[----:B-----5:R-:W-:Y:S01]  /*0530*/  FFMA R0, R12, R14, R17 ;  /* 0x0000000e0c007223 */ /* 0x020fe20000000011 */
[----:B------:R-:W-:Y:S06]  /*0540*/  @!P0 BRA `(.L_x_5) ;  /* 0xfffffffc009c8947 */ /* 0x000fec000383ffff */
.L_x_1:
[----:B------:R-:W-:Y:S05]  /*0550*/  BSYNC.RECONVERGENT B0 ;  /* 0x0000000000007941 */ /* 0x000fea0003800200 */
.L_x_0:
[----:B------:R-:W0:Y:S02]  /*0560*/  LDC.64 R2, c[0x0][0x398] ;  /* 0x0000e600ff027b82 */ /* 0x000e240000000a00 */
[----:B0-----:R-:W-:Y:S01]  /*0570*/  REDG.E.ADD.F32.FTZ.RN.STRONG.GPU desc[UR4][R2.64], R0 ;  /* 0x00000000020079a6 */ /* 0x001fe2000c12f304 */
[----:B------:R-:W-:Y:S05]  /*0580*/  EXIT ;  /* 0x000000000000794d */ /* 0x000fea0003800000 */
.L_x_6:
[----:B------:R-:W-:-:S00]  /*0590*/  BRA `(.L_x_6) ;  /* 0xfffffffc00fc7947 */ /* 0x000fc0000383ffff */
[----:B------:R-:W-:-:S00]  /*05a0*/  NOP ;  /* 0x0000000000007918 */ /* 0x000fc00000000000 */
        /* <DEDUP_REMOVED lines=13> */
.L_x_7:


//--------------------- .nv.shared.reserved.0     --------------------------
	.section	.nv.shared.reserved.0,"aw",@nobits
	.weak		__nv_reservedSMEM_offset_0_alias
	.size		__nv_reservedSMEM_offset_0_alias, 0, 64
	.other		__nv_reservedSMEM_offset_0_alias,@"STO_CUDA_RESERVED_SHARED STV_DEFAULT"
__nv_reservedSMEM_offset_0_alias:
	.zero		0
	.zero		64


//--------------------- .nv.constant0._Z10dot_atomiciPfS_S_ --------------------------
	.section	.nv.constant0._Z10dot_atomiciPfS_S_,"a",@progbits
	.sectionflags	@""
	.align	4
.nv.constant0._Z10dot_atomiciPfS_S_:
	.zero		928


//--------------------- SYMBOLS --------------------------

	.type		.nv.reservedSmem.offset0,@object
	.size		.nv.reservedSmem.offset0,0x4
